//
// Generated by NVIDIA NVVM Compiler
//
// Compiler Build ID: CL-36424714
// Cuda compilation tools, release 13.0, V13.0.88
// Based on NVVM 20.0.0
//

.version 9.0
.target sm_100
.address_size 64

	// .globl	_Z11riempimentoPfi

.visible .entry _Z11riempimentoPfi(
	.param .u64 .ptr .align 1 _Z11riempimentoPfi_param_0,
	.param .u32 _Z11riempimentoPfi_param_1
)
{
	.reg .pred 	%p<3>;
	.reg .b32 	%r<11>;
	.reg .b32 	%f<2>;
	.reg .b64 	%rd<5>;

	ld.param.u64 	%rd2, [_Z11riempimentoPfi_param_0];
	ld.param.u32 	%r6, [_Z11riempimentoPfi_param_1];
	mov.u32 	%r7, %ctaid.x;
	mov.u32 	%r1, %ntid.x;
	mov.u32 	%r8, %tid.x;
	mad.lo.s32 	%r10, %r7, %r1, %r8;
	setp.ge.u32 	%p1, %r10, %r6;
	@%p1 bra 	$L__BB0_3;
	mov.u32 	%r9, %nctaid.x;
	mul.lo.s32 	%r3, %r1, %r9;
	cvta.to.global.u64 	%rd1, %rd2;
$L__BB0_2:
	cvt.rn.f32.u32 	%f1, %r10;
	mul.wide.u32 	%rd3, %r10, 4;
	add.s64 	%rd4, %rd1, %rd3;
	st.global.f32 	[%rd4], %f1;
	add.s32 	%r10, %r10, %r3;
	setp.lt.u32 	%p2, %r10, %r6;
	@%p2 bra 	$L__BB0_2;
$L__BB0_3:
	ret;

}
	// .globl	_Z19riempimento_HilbertPfii
.visible .entry _Z19riempimento_HilbertPfii(
	.param .u64 .ptr .align 1 _Z19riempimento_HilbertPfii_param_0,
	.param .u32 _Z19riempimento_HilbertPfii_param_1,
	.param .u32 _Z19riempimento_HilbertPfii_param_2
)
{
	.reg .pred 	%p<5>;
	.reg .b32 	%r<26>;
	.reg .b32 	%f<6>;
	.reg .b64 	%rd<5>;

	ld.param.u64 	%rd2, [_Z19riempimento_HilbertPfii_param_0];
	ld.param.u32 	%r12, [_Z19riempimento_HilbertPfii_param_1];
	ld.param.u32 	%r13, [_Z19riempimento_HilbertPfii_param_2];
	mov.u32 	%r1, %ntid.x;
	mov.u32 	%r14, %ctaid.x;
	mov.u32 	%r15, %tid.x;
	mad.lo.s32 	%r22, %r1, %r14, %r15;
	setp.ge.u32 	%p1, %r22, %r12;
	@%p1 bra 	$L__BB1_6;
	mov.u32 	%r16, %ntid.y;
	mov.u32 	%r17, %nctaid.x;
	mul.lo.s32 	%r3, %r1, %r17;
	mov.u32 	%r18, %nctaid.y;
	mul.lo.s32 	%r4, %r16, %r18;
	mov.u32 	%r19, %tid.y;
	mov.u32 	%r20, %ctaid.y;
	mad.lo.s32 	%r25, %r16, %r20, %r19;
	cvta.to.global.u64 	%rd1, %rd2;
$L__BB1_2:
	setp.ge.u32 	%p2, %r25, %r13;
	@%p2 bra 	$L__BB1_5;
	cvt.rn.f32.u32 	%f1, %r22;
$L__BB1_4:
	cvt.rn.f32.u32 	%f2, %r25;
	add.f32 	%f3, %f1, %f2;
	add.f32 	%f4, %f3, 0f3F800000;
	rcp.rn.f32 	%f5, %f4;
	mad.lo.s32 	%r21, %r25, %r12, %r22;
	mul.wide.u32 	%rd3, %r21, 4;
	add.s64 	%rd4, %rd1, %rd3;
	st.global.f32 	[%rd4], %f5;
	add.s32 	%r25, %r25, %r4;
	setp.lt.u32 	%p3, %r25, %r13;
	@%p3 bra 	$L__BB1_4;
$L__BB1_5:
	add.s32 	%r22, %r22, %r3;
	setp.lt.u32 	%p4, %r22, %r12;
	@%p4 bra 	$L__BB1_2;
$L__BB1_6:
	ret;

}


// ===== COMPILED SASS (sm_100) =====

	.target	sm_100

	.elftype	@"ET_EXEC"


//--------------------- .note.nv.tkinfo           --------------------------
	.section	.note.nv.tkinfo,"",@"SHT_NOTE"
	.sectionflags	@"SHF_NOTE_NV_TKINFO"
	.tkinfo
        /*0018*/ 	.word	0x00000002
        /*0030*/ 	.string	""
        /*0030*/ 	.string	"ptxas"
        /*0030*/ 	.string	"Cuda compilation tools, release 13.0, V13.0.88"
        /*0030*/ 	.string	"Build cuda_13.0.r13.0/compiler.36424714_0"
        /*0030*/ 	.string	"-arch sm_100 -m 64 "



//--------------------- .note.nv.cuinfo           --------------------------
	.section	.note.nv.cuinfo,"",@"SHT_NOTE"
	.sectionflags	@"SHF_NOTE_NV_CUINFO"
        /*0018*/ 	.short	0x0002
        /*001a*/ 	.short	0x0064
        /*001c*/ 	.short	0x0082
	.zero		2


//--------------------- .nv.info                  --------------------------
	.section	.nv.info,"",@"SHT_CUDA_INFO"
	.align	4


	//----- nvinfo : EIATTR_REGCOUNT
	.align		4
        /*0000*/ 	.byte	0x04, 0x2f
        /*0002*/ 	.short	(.L_1 - .L_0)
	.align		4
.L_0:
        /*0004*/ 	.word	index@(_Z11riempimentoPfi)
        /*0008*/ 	.word	0x0000000c


	//----- nvinfo : EIATTR_FRAME_SIZE
	.align		4
.L_1:
        /*000c*/ 	.byte	0x04, 0x11
        /*000e*/ 	.short	(.L_3 - .L_2)
	.align		4
.L_2:
        /*0010*/ 	.word	index@(_Z11riempimentoPfi)
        /*0014*/ 	.word	0x00000000


	//----- nvinfo : EIATTR_REGCOUNT
	.align		4
.L_3:
        /*0018*/ 	.byte	0x04, 0x2f
        /*001a*/ 	.short	(.L_5 - .L_4)
	.align		4
.L_4:
        /*001c*/ 	.word	index@(_Z19riempimento_HilbertPfii)
        /*0020*/ 	.word	0x00000012


	//----- nvinfo : EIATTR_FRAME_SIZE
	.align		4
.L_5:
        /*0024*/ 	.byte	0x04, 0x11
        /*0026*/ 	.short	(.L_7 - .L_6)
	.align		4
.L_6:
        /*0028*/ 	.word	index@($__internal_0_$__cuda_sm20_rcp_rn_f32_slowpath)
        /*002c*/ 	.word	0x00000000


	//----- nvinfo : EIATTR_FRAME_SIZE
	.align		4
.L_7:
        /*0030*/ 	.byte	0x04, 0x11
        /*0032*/ 	.short	(.L_9 - .L_8)
	.align		4
.L_8:
        /*0034*/ 	.word	index@(_Z19riempimento_HilbertPfii)
        /*0038*/ 	.word	0x00000000


	//----- nvinfo : EIATTR_MIN_STACK_SIZE
	.align		4
.L_9:
        /*003c*/ 	.byte	0x04, 0x12
        /*003e*/ 	.short	(.L_11 - .L_10)
	.align		4
.L_10:
        /*0040*/ 	.word	index@(_Z19riempimento_HilbertPfii)
        /*0044*/ 	.word	0x00000000


	//----- nvinfo : EIATTR_MIN_STACK_SIZE
	.align		4
.L_11:
        /*0048*/ 	.byte	0x04, 0x12
        /*004a*/ 	.short	(.L_13 - .L_12)
	.align		4
.L_12:
        /*004c*/ 	.word	index@(_Z11riempimentoPfi)
        /*0050*/ 	.word	0x00000000
.L_13:


//--------------------- .nv.compat                --------------------------
	.section	.nv.compat,"",@"SHT_CUDA_COMPAT_INFO"
	.align	4
        /*0000*/ 	.byte	0x02, 0x09, 0x00, 0x00, 0x02, 0x02, 0x01, 0x00, 0x02, 0x05, 0x05, 0x00, 0x03, 0x07, 0x01, 0x01
        /*0010*/ 	.byte	0x02, 0x03, 0x00, 0x00, 0x02, 0x06, 0x01, 0x00, 0x04, 0x0b, 0x08, 0x00, 0x09, 0x00, 0x00, 0x00
        /*0020*/ 	.byte	0x00, 0x00, 0x00, 0x00


//--------------------- .nv.info._Z19riempimento_HilbertPfii --------------------------
	.section	.nv.info._Z19riempimento_HilbertPfii,"",@"SHT_CUDA_INFO"
	.sectionflags	@""
	.align	4


	//----- nvinfo : EIATTR_CUDA_API_VERSION
	.align		4
        /*0000*/ 	.byte	0x04, 0x37
        /*0002*/ 	.short	(.L_15 - .L_14)
.L_14:
        /*0004*/ 	.word	0x00000082


	//----- nvinfo : EIATTR_KPARAM_INFO
	.align		4
.L_15:
        /*0008*/ 	.byte	0x04, 0x17
        /*000a*/ 	.short	(.L_17 - .L_16)
.L_16:
        /*000c*/ 	.word	0x00000000
        /*0010*/ 	.short	0x0002
        /*0012*/ 	.short	0x000c
        /*0014*/ 	.byte	0x00, 0xf0, 0x11, 0x00


	//----- nvinfo : EIATTR_KPARAM_INFO
	.align		4
.L_17:
        /*0018*/ 	.byte	0x04, 0x17
        /*001a*/ 	.short	(.L_19 - .L_18)
.L_18:
        /*001c*/ 	.word	0x00000000
        /*0020*/ 	.short	0x0001
        /*0022*/ 	.short	0x0008
        /*0024*/ 	.byte	0x00, 0xf0, 0x11, 0x00


	//----- nvinfo : EIATTR_KPARAM_INFO
	.align		4
.L_19:
        /*0028*/ 	.byte	0x04, 0x17
        /*002a*/ 	.short	(.L_21 - .L_20)
.L_20:
        /*002c*/ 	.word	0x00000000
        /*0030*/ 	.short	0x0000
        /*0032*/ 	.short	0x0000
        /*0034*/ 	.byte	0x00, 0xf5, 0x21, 0x00


	//----- nvinfo : EIATTR_SPARSE_MMA_MASK
	.align		4
.L_21:
        /*0038*/ 	.byte	0x03, 0x50
        /*003a*/ 	.short	0x0000


	//----- nvinfo : EIATTR_MAXREG_COUNT
	.align		4
        /*003c*/ 	.byte	0x03, 0x1b
        /*003e*/ 	.short	0x00ff


	//----- nvinfo : EIATTR_MERCURY_ISA_VERSION
	.align		4
        /*0040*/ 	.byte	0x03, 0x5f
        /*0042*/ 	.short	0x0101


	//----- nvinfo : EIATTR_VRC_CTA_INIT_COUNT
	.align		4
        /*0044*/ 	.byte	0x02, 0x4a
	.zero		1
	.zero		1


	//----- nvinfo : EIATTR_EXIT_INSTR_OFFSETS
	.align		4
        /*0048*/ 	.byte	0x04, 0x1c
        /*004a*/ 	.short	(.L_23 - .L_22)


	//   ....[0]....
.L_22:
        /*004c*/ 	.word	0x00000070


	//   ....[1]....
        /*0050*/ 	.word	0x00000330


	//----- nvinfo : EIATTR_CRS_STACK_SIZE
	.align		4
.L_23:
        /*0054*/ 	.byte	0x04, 0x1e
        /*0056*/ 	.short	(.L_25 - .L_24)
.L_24:
        /*0058*/ 	.word	0x00000000


	//----- nvinfo : EIATTR_CBANK_PARAM_SIZE
	.align		4
.L_25:
        /*005c*/ 	.byte	0x03, 0x19
        /*005e*/ 	.short	0x0010


	//----- nvinfo : EIATTR_PARAM_CBANK
	.align		4
        /*0060*/ 	.byte	0x04, 0x0a
        /*0062*/ 	.short	(.L_27 - .L_26)
	.align		4
.L_26:
        /*0064*/ 	.word	index@(.nv.constant0._Z19riempimento_HilbertPfii)
        /*0068*/ 	.short	0x0380
        /*006a*/ 	.short	0x0010


	//----- nvinfo : EIATTR_SW_WAR
	.align		4
.L_27:
        /*006c*/ 	.byte	0x04, 0x36
        /*006e*/ 	.short	(.L_29 - .L_28)
.L_28:
        /*0070*/ 	.word	0x00000008
.L_29:


//--------------------- .nv.info._Z11riempimentoPfi --------------------------
	.section	.nv.info._Z11riempimentoPfi,"",@"SHT_CUDA_INFO"
	.sectionflags	@""
	.align	4


	//----- nvinfo : EIATTR_CUDA_API_VERSION
	.align		4
        /*0000*/ 	.byte	0x04, 0x37
        /*0002*/ 	.short	(.L_31 - .L_30)
.L_30:
        /*0004*/ 	.word	0x00000082


	//----- nvinfo : EIATTR_KPARAM_INFO
	.align		4
.L_31:
        /*0008*/ 	.byte	0x04, 0x17
        /*000a*/ 	.short	(.L_33 - .L_32)
.L_32:
        /*000c*/ 	.word	0x00000000
        /*0010*/ 	.short	0x0001
        /*0012*/ 	.short	0x0008
        /*0014*/ 	.byte	0x00, 0xf0, 0x11, 0x00


	//----- nvinfo : EIATTR_KPARAM_INFO
	.align		4
.L_33:
        /*0018*/ 	.byte	0x04, 0x17
        /*001a*/ 	.short	(.L_35 - .L_34)
.L_34:
        /*001c*/ 	.word	0x00000000
        /*0020*/ 	.short	0x0000
        /*0022*/ 	.short	0x0000
        /*0024*/ 	.byte	0x00, 0xf5, 0x21, 0x00


	//----- nvinfo : EIATTR_SPARSE_MMA_MASK
	.align		4
.L_35:
        /*0028*/ 	.byte	0x03, 0x50
        /*002a*/ 	.short	0x0000


	//----- nvinfo : EIATTR_MAXREG_COUNT
	.align		4
        /*002c*/ 	.byte	0x03, 0x1b
        /*002e*/ 	.short	0x00ff


	//----- nvinfo : EIATTR_MERCURY_ISA_VERSION
	.align		4
        /*0030*/ 	.byte	0x03, 0x5f
        /*0032*/ 	.short	0x0101


	//----- nvinfo : EIATTR_VRC_CTA_INIT_COUNT
	.align		4
        /*0034*/ 	.byte	0x02, 0x4a
	.zero		1
	.zero		1


	//----- nvinfo : EIATTR_EXIT_INSTR_OFFSETS
	.align		4
        /*0038*/ 	.byte	0x04, 0x1c
        /*003a*/ 	.short	(.L_37 - .L_36)


	//   ....[0]....
.L_36:
        /*003c*/ 	.word	0x00000070


	//   ....[1]....
        /*0040*/ 	.word	0x00000120


	//----- nvinfo : EIATTR_CRS_STACK_SIZE
	.align		4
.L_37:
        /*0044*/ 	.byte	0x04, 0x1e
        /*0046*/ 	.short	(.L_39 - .L_38)
.L_38:
        /*0048*/ 	.word	0x00000000


	//----- nvinfo : EIATTR_CBANK_PARAM_SIZE
	.align		4
.L_39:
        /*004c*/ 	.byte	0x03, 0x19
        /*004e*/ 	.short	0x000c


	//----- nvinfo : EIATTR_PARAM_CBANK
	.align		4
        /*0050*/ 	.byte	0x04, 0x0a
        /*0052*/ 	.short	(.L_41 - .L_40)
	.align		4
.L_40:
        /*0054*/ 	.word	index@(.nv.constant0._Z11riempimentoPfi)
        /*0058*/ 	.short	0x0380
        /*005a*/ 	.short	0x000c


	//----- nvinfo : EIATTR_SW_WAR
	.align		4
.L_41:
        /*005c*/ 	.byte	0x04, 0x36
        /*005e*/ 	.short	(.L_43 - .L_42)
.L_42:
        /*0060*/ 	.word	0x00000008
.L_43:


//--------------------- .nv.callgraph             --------------------------
	.section	.nv.callgraph,"",@"SHT_CUDA_CALLGRAPH"
	.align	4
	.sectionentsize	8
	.align		4
        /*0000*/ 	.word	0x00000000
	.align		4
        /*0004*/ 	.word	0xffffffff
	.align		4
        /*0008*/ 	.word	0x00000000
	.align		4
        /*000c*/ 	.word	0xfffffffe
	.align		4
        /*0010*/ 	.word	0x00000000
	.align		4
        /*0014*/ 	.word	0xfffffffd
	.align		4
        /*0018*/ 	.word	0x00000000
	.align		4
        /*001c*/ 	.word	0xfffffffc


//--------------------- .text._Z19riempimento_HilbertPfii --------------------------
	.section	.text._Z19riempimento_HilbertPfii,"ax",@progbits
	.align	128
        .global         _Z19riempimento_HilbertPfii
        .type           _Z19riempimento_HilbertPfii,@function
        .size           _Z19riempimento_HilbertPfii,(.L_x_14 - _Z19riempimento_HilbertPfii)
        .other          _Z19riempimento_HilbertPfii,@"STO_CUDA_ENTRY STV_DEFAULT"
_Z19riempimento_HilbertPfii:
.text._Z19riempimento_HilbertPfii:
[----:B------:R-:W-:Y:S01]  /*0000*/  LDC R1, c[0x0][0x37c] ;  /* 0x0000df00ff017b82 */ /* 0x000fe20000000800 */
[----:B------:R-:W0:Y:S01]  /*0010*/  S2R R6, SR_CTAID.X ;  /* 0x0000000000067919 */ /* 0x000e220000002500 */
[----:B------:R-:W0:Y:S01]  /*0020*/  LDCU UR4, c[0x0][0x360] ;  /* 0x00006c00ff0477ac */ /* 0x000e220008000800 */
[----:B------:R-:W0:Y:S01]  /*0030*/  S2R R3, SR_TID.X ;  /* 0x0000000000037919 */ /* 0x000e220000002100 */
[----:B------:R-:W1:Y:S01]  /*0040*/  LDCU UR5, c[0x0][0x388] ;  /* 0x00007100ff0577ac */ /* 0x000e620008000800 */
[----:B0-----:R-:W-:-:S05]  /*0050*/  IMAD R6, R6, UR4, R3 ;  /* 0x0000000406067c24 */ /* 0x001fca000f8e0203 */
[----:B-1----:R-:W-:-:S13]  /*0060*/  ISETP.GE.U32.AND P0, PT, R6, UR5, PT ;  /* 0x0000000506007c0c */ /* 0x002fda000bf06070 */
[----:B------:R-:W-:Y:S05]  /*0070*/  @P0 EXIT ;  /* 0x000000000000094d */ /* 0x000fea0003800000 */
[----:B------:R-:W0:Y:S01]  /*0080*/  S2R R3, SR_TID.Y ;  /* 0x0000000000037919 */ /* 0x000e220000002200 */
[----:B------:R-:W1:Y:S01]  /*0090*/  LDCU UR7, c[0x0][0x364] ;  /* 0x00006c80ff0777ac */ /* 0x000e620008000800 */
[----:B------:R-:W0:Y:S01]  /*00a0*/  S2R R0, SR_CTAID.Y ;  /* 0x0000000000007919 */ /* 0x000e220000002600 */
[----:B------:R-:W2:Y:S01]  /*00b0*/  LDCU UR5, c[0x0][0x370] ;  /* 0x00006e00ff0577ac */ /* 0x000ea20008000800 */
[----:B------:R-:W1:Y:S01]  /*00c0*/  LDCU UR6, c[0x0][0x374] ;  /* 0x00006e80ff0677ac */ /* 0x000e620008000800 */
[----:B------:R-:W3:Y:S01]  /*00d0*/  LDCU.64 UR8, c[0x0][0x358] ;  /* 0x00006b00ff0877ac */ /* 0x000ee20008000a00 */
[----:B------:R-:W4:Y:S01]  /*00e0*/  LDCU.64 UR10, c[0x0][0x388] ;  /* 0x00007100ff0a77ac */ /* 0x000f220008000a00 */
[----:B--2---:R-:W-:Y:S02]  /*00f0*/  UIMAD UR4, UR4, UR5, URZ ;  /* 0x00000005040472a4 */ /* 0x004fe4000f8e02ff */
[----:B-1----:R-:W-:Y:S02]  /*0100*/  UIMAD UR5, UR7, UR6, URZ ;  /* 0x00000006070572a4 */ /* 0x002fe4000f8e02ff */
[----:B0--34-:R-:W-:-:S10]  /*0110*/  IMAD R3, R0, UR7, R3 ;  /* 0x0000000700037c24 */ /* 0x019fd4000f8e0203 */
.L_x_6:
[----:B------:R-:W0:Y:S01]  /*0120*/  LDCU UR6, c[0x0][0x38c] ;  /* 0x00007180ff0677ac */ /* 0x000e220008000800 */
[----:B------:R-:W-:Y:S01]  /*0130*/  BSSY.RECONVERGENT B0, `(.L_x_0) ;  /* 0x000001b000007945 */ /* 0x000fe20003800200 */
[----:B0-----:R-:W-:-:S13]  /*0140*/  ISETP.GE.U32.AND P0, PT, R3, UR6, PT ;  /* 0x0000000603007c0c */ /* 0x001fda000bf06070 */
[----:B-1----:R-:W-:Y:S05]  /*0150*/  @P0 BRA `(.L_x_1) ;  /* 0x0000000000600947 */ /* 0x002fea0003800000 */
[----:B------:R-:W0:Y:S01]  /*0160*/  LDC.64 R4, c[0x0][0x380] ;  /* 0x0000e000ff047b82 */ /* 0x000e220000000a00 */
[----:B------:R-:W-:-:S07]  /*0170*/  I2FP.F32.U32 R7, R6 ;  /* 0x0000000600077245 */ /* 0x000fce0000201000 */
.L_x_5:
[----:B------:R-:W-:Y:S01]  /*0180*/  I2FP.F32.U32 R0, R3 ;  /* 0x0000000300007245 */ /* 0x000fe20000201000 */
[----:B------:R-:W-:Y:S04]  /*0190*/  BSSY.RECONVERGENT B1, `(.L_x_2) ;  /* 0x000000e000017945 */ /* 0x000fe80003800200 */
[----:B------:R-:W-:-:S04]  /*01a0*/  FADD R0, R7, R0 ;  /* 0x0000000007007221 */ /* 0x000fc80000000000 */
[----:B------:R-:W-:-:S04]  /*01b0*/  FADD R2, R0, 1 ;  /* 0x3f80000000027421 */ /* 0x000fc80000000000 */
[----:B------:R-:W-:-:S05]  /*01c0*/  VIADD R0, R2, 0x1800000 ;  /* 0x0180000002007836 */ /* 0x000fca0000000000 */
[----:B------:R-:W-:-:S04]  /*01d0*/  LOP3.LUT R0, R0, 0x7f800000, RZ, 0xc0, !PT ;  /* 0x7f80000000007812 */ /* 0x000fc800078ec0ff */
[----:B------:R-:W-:-:S13]  /*01e0*/  ISETP.GT.U32.AND P0, PT, R0, 0x1ffffff, PT ;  /* 0x01ffffff0000780c */ /* 0x000fda0003f04070 */
[----:B-1----:R-:W-:Y:S05]  /*01f0*/  @P0 BRA `(.L_x_3) ;  /* 0x00000000000c0947 */ /* 0x002fea0003800000 */
[----:B------:R-:W-:-:S07]  /*0200*/  MOV R8, 0x220 ;  /* 0x0000022000087802 */ /* 0x000fce0000000f00 */
[----:B0-----:R-:W-:Y:S05]  /*0210*/  CALL.REL.NOINC `($__internal_0_$__cuda_sm20_rcp_rn_f32_slowpath) ;  /* 0x0000000000487944 */ /* 0x001fea0003c00000 */
[----:B------:R-:W-:Y:S05]  /*0220*/  BRA `(.L_x_4) ;  /* 0x0000000000107947 */ /* 0x000fea0003800000 */
.L_x_3:
[----:B------:R-:W1:Y:S02]  /*0230*/  MUFU.RCP R11, R2 ;  /* 0x00000002000b7308 */ /* 0x000e640000001000 */
[----:B-1----:R-:W-:-:S04]  /*0240*/  FFMA R0, R2, R11, -1 ;  /* 0xbf80000002007423 */ /* 0x002fc8000000000b */
[----:B------:R-:W-:-:S04]  /*0250*/  FADD.FTZ R0, -R0, -RZ ;  /* 0x800000ff00007221 */ /* 0x000fc80000010100 */
[----:B------:R-:W-:-:S07]  /*0260*/  FFMA R11, R11, R0, R11 ;  /* 0x000000000b0b7223 */ /* 0x000fce000000000b */
.L_x_4:
[----:B------:R-:W-:Y:S05]  /*0270*/  BSYNC.RECONVERGENT B1 ;  /* 0x0000000000017941 */ /* 0x000fea0003800200 */
.L_x_2:
[C---:B------:R-:W-:Y:S02]  /*0280*/  IMAD R9, R3.reuse, UR10, R6 ;  /* 0x0000000a03097c24 */ /* 0x040fe4000f8e0206 */
[----:B------:R-:W-:Y:S02]  /*0290*/  VIADD R3, R3, UR5 ;  /* 0x0000000503037c36 */ /* 0x000fe40008000000 */
[----:B0-----:R-:W-:-:S03]  /*02a0*/  IMAD.WIDE.U32 R8, R9, 0x4, R4 ;  /* 0x0000000409087825 */ /* 0x001fc600078e0004 */
[----:B------:R-:W-:Y:S02]  /*02b0*/  ISETP.GE.U32.AND P0, PT, R3, UR11, PT ;  /* 0x0000000b03007c0c */ /* 0x000fe4000bf06070 */
[----:B------:R1:W-:Y:S11]  /*02c0*/  STG.E desc[UR8][R8.64], R11 ;  /* 0x0000000b08007986 */ /* 0x0003f6000c101908 */
[----:B------:R-:W-:Y:S05]  /*02d0*/  @!P0 BRA `(.L_x_5) ;  /* 0xfffffffc00a88947 */ /* 0x000fea000383ffff */
.L_x_1:
[----:B------:R-:W-:Y:S05]  /*02e0*/  BSYNC.RECONVERGENT B0 ;  /* 0x0000000000007941 */ /* 0x000fea0003800200 */
.L_x_0:
[----:B------:R-:W0:Y:S01]  /*02f0*/  LDCU UR6, c[0x0][0x388] ;  /* 0x00007100ff0677ac */ /* 0x000e220008000800 */
[----:B------:R-:W-:-:S05]  /*0300*/  VIADD R6, R6, UR4 ;  /* 0x0000000406067c36 */ /* 0x000fca0008000000 */
[----:B0-----:R-:W-:-:S13]  /*0310*/  ISETP.GE.U32.AND P0, PT, R6, UR6, PT ;  /* 0x0000000606007c0c */ /* 0x001fda000bf06070 */
[----:B------:R-:W-:Y:S05]  /*0320*/  @!P0 BRA `(.L_x_6) ;  /* 0xfffffffc007c8947 */ /* 0x000fea000383ffff */
[----:B------:R-:W-:Y:S05]  /*0330*/  EXIT ;  /* 0x000000000000794d */ /* 0x000fea0003800000 */
        .weak           $__internal_0_$__cuda_sm20_rcp_rn_f32_slowpath
        .type           $__internal_0_$__cuda_sm20_rcp_rn_f32_slowpath,@function
        .size           $__internal_0_$__cuda_sm20_rcp_rn_f32_slowpath,(.L_x_14 - $__internal_0_$__cuda_sm20_rcp_rn_f32_slowpath)
$__internal_0_$__cuda_sm20_rcp_rn_f32_slowpath:
[----:B------:R-:W-:Y:S01]  /*0340*/  IMAD.SHL.U32 R0, R2, 0x2, RZ ;  /* 0x0000000202007824 */ /* 0x000fe200078e00ff */
[----:B------:R-:W-:Y:S04]  /*0350*/  BSSY.RECONVERGENT B2, `(.L_x_7) ;  /* 0x0000031000027945 */ /* 0x000fe80003800200 */
[----:B------:R-:W-:Y:S01]  /*0360*/  SHF.R.U32.HI R13, RZ, 0x18, R0 ;  /* 0x00000018ff0d7819 */ /* 0x000fe20000011600 */
[----:B------:R-:W-:-:S03]  /*0370*/  IMAD.MOV.U32 R0, RZ, RZ, R2 ;  /* 0x000000ffff007224 */ /* 0x000fc600078e0002 */
[----:B------:R-:W-:-:S13]  /*0380*/  ISETP.NE.U32.AND P0, PT, R13, RZ, PT ;  /* 0x000000ff0d00720c */ /* 0x000fda0003f05070 */
[----:B------:R-:W-:Y:S05]  /*0390*/  @P0 BRA `(.L_x_8) ;  /* 0x0000000000280947 */ /* 0x000fea0003800000 */
[----:B------:R-:W-:-:S05]  /*03a0*/  IMAD.SHL.U32 R2, R0, 0x2, RZ ;  /* 0x0000000200027824 */ /* 0x000fca00078e00ff */
[----:B------:R-:W-:-:S13]  /*03b0*/  ISETP.NE.AND P0, PT, R2, RZ, PT ;  /* 0x000000ff0200720c */ /* 0x000fda0003f05270 */
[----:B------:R-:W-:Y:S01]  /*03c0*/  @P0 FFMA R10, R0, 1.84467440737095516160e+19, RZ ;  /* 0x5f800000000a0823 */ /* 0x000fe200000000ff */
[----:B------:R-:W-:Y:S08]  /*03d0*/  @!P0 MUFU.RCP R9, R0 ;  /* 0x0000000000098308 */ /* 0x000ff00000001000 */
[----:B------:R-:W0:Y:S02]  /*03e0*/  @P0 MUFU.RCP R11, R10 ;  /* 0x0000000a000b0308 */ /* 0x000e240000001000 */
[----:B0-----:R-:W-:-:S04]  /*03f0*/  @P0 FFMA R2, R10, R11, -1 ;  /* 0xbf8000000a020423 */ /* 0x001fc8000000000b */
[----:B------:R-:W-:-:S04]  /*0400*/  @P0 FADD.FTZ R2, -R2, -RZ ;  /* 0x800000ff02020221 */ /* 0x000fc80000010100 */
[----:B------:R-:W-:-:S04]  /*0410*/  @P0 FFMA R2, R11, R2, R11 ;  /* 0x000000020b020223 */ /* 0x000fc8000000000b */
[----:B------:R-:W-:Y:S01]  /*0420*/  @P0 FFMA R9, R2, 1.84467440737095516160e+19, RZ ;  /* 0x5f80000002090823 */ /* 0x000fe200000000ff */
[----:B------:R-:W-:Y:S06]  /*0430*/  BRA `(.L_x_9) ;  /* 0x0000000000887947 */ /* 0x000fec0003800000 */
.L_x_8:
[----:B------:R-:W-:-:S05]  /*0440*/  VIADD R15, R13, 0xffffff03 ;  /* 0xffffff030d0f7836 */ /* 0x000fca0000000000 */
[----:B------:R-:W-:-:S13]  /*0450*/  ISETP.GT.U32.AND P0, PT, R15, 0x1, PT ;  /* 0x000000010f00780c */ /* 0x000fda0003f04070 */
[----:B------:R-:W-:Y:S05]  /*0460*/  @P0 BRA `(.L_x_10) ;  /* 0x0000000000780947 */ /* 0x000fea0003800000 */
[----:B------:R-:W-:Y:S01]  /*0470*/  LOP3.LUT R2, R0, 0x7fffff, RZ, 0xc0, !PT ;  /* 0x007fffff00027812 */ /* 0x000fe200078ec0ff */
[----:B------:R-:W-:-:S03]  /*0480*/  HFMA2 R12, -RZ, RZ, 0, 1.78813934326171875e-07 ;  /* 0x00000003ff0c7431 */ /* 0x000fc600000001ff */
[----:B------:R-:W-:-:S04]  /*0490*/  LOP3.LUT R2, R2, 0x3f800000, RZ, 0xfc, !PT ;  /* 0x3f80000002027812 */ /* 0x000fc800078efcff */
[----:B------:R-:W0:Y:S01]  /*04a0*/  MUFU.RCP R9, R2 ;  /* 0x0000000200097308 */ /* 0x000e220000001000 */
[----:B------:R-:W-:Y:S01]  /*04b0*/  SHF.L.U32 R12, R12, R15, RZ ;  /* 0x0000000f0c0c7219 */ /* 0x000fe200000006ff */
[----:B0-----:R-:W-:-:S04]  /*04c0*/  FFMA R10, R2, R9, -1 ;  /* 0xbf800000020a7423 */ /* 0x001fc80000000009 */
[----:B------:R-:W-:-:S04]  /*04d0*/  FADD.FTZ R10, -R10, -RZ ;  /* 0x800000ff0a0a7221 */ /* 0x000fc80000010100 */
[CCC-:B------:R-:W-:Y:S01]  /*04e0*/  FFMA.RM R11, R9.reuse, R10.reuse, R9.reuse ;  /* 0x0000000a090b7223 */ /* 0x1c0fe20000004009 */
[----:B------:R-:W-:-:S04]  /*04f0*/  FFMA.RP R10, R9, R10, R9 ;  /* 0x0000000a090a7223 */ /* 0x000fc80000008009 */
[C---:B------:R-:W-:Y:S02]  /*0500*/  LOP3.LUT R9, R11.reuse, 0x7fffff, RZ, 0xc0, !PT ;  /* 0x007fffff0b097812 */ /* 0x040fe400078ec0ff */
[----:B------:R-:W-:Y:S02]  /*0510*/  FSETP.NEU.FTZ.AND P0, PT, R11, R10, PT ;  /* 0x0000000a0b00720b */ /* 0x000fe40003f1d000 */
[----:B------:R-:W-:Y:S02]  /*0520*/  LOP3.LUT R9, R9, 0x800000, RZ, 0xfc, !PT ;  /* 0x0080000009097812 */ /* 0x000fe400078efcff */
[----:B------:R-:W-:Y:S02]  /*0530*/  SEL R10, RZ, 0xffffffff, !P0 ;  /* 0xffffffffff0a7807 */ /* 0x000fe40004000000 */
[----:B------:R-:W-:-:S03]  /*0540*/  LOP3.LUT R12, R12, R9, RZ, 0xc0, !PT ;  /* 0x000000090c0c7212 */ /* 0x000fc600078ec0ff */
[----:B------:R-:W-:Y:S01]  /*0550*/  IMAD.MOV R10, RZ, RZ, -R10 ;  /* 0x000000ffff0a7224 */ /* 0x000fe200078e0a0a */
[----:B------:R-:W-:-:S04]  /*0560*/  SHF.R.U32.HI R12, RZ, R15, R12 ;  /* 0x0000000fff0c7219 */ /* 0x000fc8000001160c */
[----:B------:R-:W-:Y:S02]  /*0570*/  LOP3.LUT P1, RZ, R10, R15, R9, 0xf8, !PT ;  /* 0x0000000f0aff7212 */ /* 0x000fe4000782f809 */
[C---:B------:R-:W-:Y:S02]  /*0580*/  LOP3.LUT P0, RZ, R12.reuse, 0x1, RZ, 0xc0, !PT ;  /* 0x000000010cff7812 */ /* 0x040fe4000780c0ff */
[----:B------:R-:W-:-:S04]  /*0590*/  LOP3.LUT P2, RZ, R12, 0x2, RZ, 0xc0, !PT ;  /* 0x000000020cff7812 */ /* 0x000fc8000784c0ff */
[----:B------:R-:W-:Y:S02]  /*05a0*/  PLOP3.LUT P0, PT, P0, P1, P2, 0xe0, 0x0 ;  /* 0x000000000000781c */ /* 0x000fe40000703c20 */
[----:B------:R-:W-:Y:S02]  /*05b0*/  LOP3.LUT P1, RZ, R0, 0x7fffff, RZ, 0xc0, !PT ;  /* 0x007fffff00ff7812 */ /* 0x000fe4000782c0ff */
[----:B------:R-:W-:-:S05]  /*05c0*/  SEL R2, RZ, 0x1, !P0 ;  /* 0x00000001ff027807 */ /* 0x000fca0004000000 */
[----:B------:R-:W-:-:S05]  /*05d0*/  IMAD.MOV R2, RZ, RZ, -R2 ;  /* 0x000000ffff027224 */ /* 0x000fca00078e0a02 */
[----:B------:R-:W-:Y:S01]  /*05e0*/  ISETP.GE.AND P0, PT, R2, RZ, PT ;  /* 0x000000ff0200720c */ /* 0x000fe20003f06270 */
[----:B------:R-:W-:-:S05]  /*05f0*/  VIADD R2, R13, 0xffffff04 ;  /* 0xffffff040d027836 */ /* 0x000fca0000000000 */
[----:B------:R-:W-:-:S07]  /*0600*/  SHF.R.U32.HI R9, RZ, R2, R9 ;  /* 0x00000002ff097219 */ /* 0x000fce0000011609 */
[----:B------:R-:W-:-:S05]  /*0610*/  @!P0 VIADD R9, R9, 0x1 ;  /* 0x0000000109098836 */ /* 0x000fca0000000000 */
[----:B------:R-:W-:-:S04]  /*0620*/  @!P1 SHF.L.U32 R9, R9, 0x1, RZ ;  /* 0x0000000109099819 */ /* 0x000fc800000006ff */
[----:B------:R-:W-:Y:S01]  /*0630*/  LOP3.LUT R9, R9, 0x80000000, R0, 0xf8, !PT ;  /* 0x8000000009097812 */ /* 0x000fe200078ef800 */
[----:B------:R-:W-:Y:S06]  /*0640*/  BRA `(.L_x_9) ;  /* 0x0000000000047947 */ /* 0x000fec0003800000 */
.L_x_10:
[----:B------:R0:W1:Y:S02]  /*0650*/  MUFU.RCP R9, R0 ;  /* 0x0000000000097308 */ /* 0x0000640000001000 */
.L_x_9:
[----:B------:R-:W-:Y:S05]  /*0660*/  BSYNC.RECONVERGENT B2 ;  /* 0x0000000000027941 */ /* 0x000fea0003800200 */
.L_x_7:
[----:B-1----:R-:W-:Y:S02]  /*0670*/  IMAD.MOV.U32 R11, RZ, RZ, R9 ;  /* 0x000000ffff0b7224 */ /* 0x002fe400078e0009 */
[----:B------:R-:W-:-:S04]  /*0680*/  IMAD.MOV.U32 R9, RZ, RZ, 0x0 ;  /* 0x00000000ff097424 */ /* 0x000fc800078e00ff */
[----:B0-----:R-:W-:Y:S05]  /*0690*/  RET.REL.NODEC R8 `(_Z19riempimento_HilbertPfii) ;  /* 0xfffffff808587950 */ /* 0x001fea0003c3ffff */
.L_x_11:
[----:B------:R-:W-:-:S00]  /*06a0*/  BRA `(.L_x_11) ;  /* 0xfffffffc00fc7947 */ /* 0x000fc0000383ffff */
[----:B------:R-:W-:-:S00]  /*06b0*/  NOP ;  /* 0x0000000000007918 */ /* 0x000fc00000000000 */
        /* <DEDUP_REMOVED lines=12> */
.L_x_14:


//--------------------- .text._Z11riempimentoPfi  --------------------------
	.section	.text._Z11riempimentoPfi,"ax",@progbits
	.align	128
        .global         _Z11riempimentoPfi
        .type           _Z11riempimentoPfi,@function
        .size           _Z11riempimentoPfi,(.L_x_16 - _Z11riempimentoPfi)
        .other          _Z11riempimentoPfi,@"STO_CUDA_ENTRY STV_DEFAULT"
_Z11riempimentoPfi:
.text._Z11riempimentoPfi:
[----:B------:R-:W-:Y:S01]  /*0000*/  LDC R1, c[0x0][0x37c] ;  /* 0x0000df00ff017b82 */ /* 0x000fe20000000800 */
[----:B------:R-:W0:Y:S07]  /*0010*/  S2R R0, SR_TID.X ;  /* 0x0000000000007919 */ /* 0x000e2e0000002100 */
[----:B------:R-:W0:Y:S01]  /*0020*/  S2UR UR4, SR_CTAID.X ;  /* 0x00000000000479c3 */ /* 0x000e220000002500 */
[----:B------:R-:W1:Y:S07]  /*0030*/  LDCU UR5, c[0x0][0x388] ;  /* 0x00007100ff0577ac */ /* 0x000e6e0008000800 */
[----:B------:R-:W0:Y:S02]  /*0040*/  LDC R7, c[0x0][0x360] ;  /* 0x0000d800ff077b82 */ /* 0x000e240000000800 */
[----:B0-----:R-:W-:-:S05]  /*0050*/  IMAD R0, R7, UR4, R0 ;  /* 0x0000000407007c24 */ /* 0x001fca000f8e0200 */
[----:B-1----:R-:W-:-:S13]  /*0060*/  ISETP.GE.U32.AND P0, PT, R0, UR5, PT ;  /* 0x0000000500007c0c */ /* 0x002fda000bf06070 */
[----:B------:R-:W-:Y:S05]  /*0070*/  @P0 EXIT ;  /* 0x000000000000094d */ /* 0x000fea0003800000 */
[----:B------:R-:W0:Y:S01]  /*0080*/  LDC.64 R4, c[0x0][0x380] ;  /* 0x0000e000ff047b82 */ /* 0x000e220000000a00 */
[----:B------:R-:W1:Y:S01]  /*0090*/  LDCU UR4, c[0x0][0x370] ;  /* 0x00006e00ff0477ac */ /* 0x000e620008000800 */
[----:B------:R-:W2:Y:S01]  /*00a0*/  LDCU.64 UR6, c[0x0][0x358] ;  /* 0x00006b00ff0677ac */ /* 0x000ea20008000a00 */
[----:B-1----:R-:W-:-:S07]  /*00b0*/  IMAD R7, R7, UR4, RZ ;  /* 0x0000000407077c24 */ /* 0x002fce000f8e02ff */
.L_x_12:
[-C--:B------:R-:W-:Y:S01]  /*00c0*/  I2FP.F32.U32 R9, R0.reuse ;  /* 0x0000000000097245 */ /* 0x080fe20000201000 */
[----:B0-----:R-:W-:Y:S01]  /*00d0*/  IMAD.WIDE.U32 R2, R0, 0x4, R4 ;  /* 0x0000000400027825 */ /* 0x001fe200078e0004 */
[----:B------:R-:W-:-:S04]  /*00e0*/  IADD3 R0, PT, PT, R7, R0, RZ ;  /* 0x0000000007007210 */ /* 0x000fc80007ffe0ff */
[----:B--2---:R1:W-:Y:S01]  /*00f0*/  STG.E desc[UR6][R2.64], R9 ;  /* 0x0000000902007986 */ /* 0x0043e2000c101906 */
[----:B------:R-:W-:-:S13]  /*0100*/  ISETP.GE.U32.AND P0, PT, R0, UR5, PT ;  /* 0x0000000500007c0c */ /* 0x000fda000bf06070 */
[----:B-1----:R-:W-:Y:S05]  /*0110*/  @!P0 BRA `(.L_x_12) ;  /* 0xfffffffc00e88947 */ /* 0x002fea000383ffff */
[----:B------:R-:W-:Y:S05]  /*0120*/  EXIT ;  /* 0x000000000000794d */ /* 0x000fea0003800000 */
.L_x_13:
        /* <DEDUP_REMOVED lines=13> */
.L_x_16:


//--------------------- .nv.shared.reserved.0     --------------------------
	.section	.nv.shared.reserved.0,"aw",@nobits
	.weak		__nv_reservedSMEM_offset_0_alias
	.size		__nv_reservedSMEM_offset_0_alias, 0, 64
	.other		__nv_reservedSMEM_offset_0_alias,@"STO_CUDA_RESERVED_SHARED STV_DEFAULT"
__nv_reservedSMEM_offset_0_alias:
	.zero		0
	.zero		64


//--------------------- .nv.constant0._Z19riempimento_HilbertPfii --------------------------
	.section	.nv.constant0._Z19riempimento_HilbertPfii,"a",@progbits
	.sectionflags	@""
	.align	4
.nv.constant0._Z19riempimento_HilbertPfii:
	.zero		912


//--------------------- .nv.constant0._Z11riempimentoPfi --------------------------
	.section	.nv.constant0._Z11riempimentoPfi,"a",@progbits
	.sectionflags	@""
	.align	4
.nv.constant0._Z11riempimentoPfi:
	.zero		908


//--------------------- SYMBOLS --------------------------

	.type		.nv.reservedSmem.offset0,@object
	.size		.nv.reservedSmem.offset0,0x4
